//
// Generated by NVIDIA NVVM Compiler
//
// Compiler Build ID: CL-36424714
// Cuda compilation tools, release 13.0, V13.0.88
// Based on NVVM 20.0.0
//

.version 9.0
.target sm_100
.address_size 64

	// .globl	microbench
// _ZZ10microbenchE5share has been demoted

.visible .entry microbench(
	.param .u64 .ptr .align 1 microbench_param_0,
	.param .u64 .ptr .align 1 microbench_param_1,
	.param .u64 .ptr .align 1 microbench_param_2
)
{
	.reg .b32 	%r<17>;
	.reg .b64 	%rd<14>;
	// demoted variable
	.shared .align 4 .b8 _ZZ10microbenchE5share[4096];
	ld.param.u64 	%rd3, [microbench_param_0];
	ld.param.u64 	%rd4, [microbench_param_1];
	ld.param.u64 	%rd5, [microbench_param_2];
	cvta.to.global.u64 	%rd6, %rd3;
	cvta.to.global.u64 	%rd7, %rd4;
	cvta.to.global.u64 	%rd8, %rd5;
	mov.u32 	%r1, %tid.x;
	mov.u32 	%r2, %ctaid.x;
	mov.u32 	%r3, %ctaid.y;
	// begin inline asm
	mov.u64 	%rd1, %clock64;
	// end inline asm
	cvt.u32.u64 	%r4, %rd1;
	mad.lo.s32 	%r5, %r3, 65535, %r2;
	mul.wide.u32 	%rd9, %r5, 4;
	add.s64 	%rd10, %rd8, %rd9;
	ld.global.u32 	%r6, [%rd10];
	shl.b32 	%r7, %r1, 2;
	mov.u32 	%r8, _ZZ10microbenchE5share;
	add.s32 	%r9, %r8, %r7;
	st.shared.u32 	[%r9], %r6;
	bar.sync 	0;
	// begin inline asm
	mov.u64 	%rd2, %clock64;
	// end inline asm
	cvt.u32.u64 	%r10, %rd2;
	shr.s32 	%r11, %r4, 16;
	and.b32  	%r12, %r10, -65536;
	or.b32  	%r13, %r12, %r11;
	mul.wide.u32 	%rd11, %r1, 4;
	add.s64 	%rd12, %rd7, %rd11;
	st.global.u32 	[%rd12], %r13;
	xor.b32  	%r14, %r7, 4;
	add.s32 	%r15, %r8, %r14;
	ld.shared.u32 	%r16, [%r15];
	add.s64 	%rd13, %rd6, %rd11;
	st.global.u32 	[%rd13], %r16;
	ret;

}


// ===== COMPILED SASS (sm_100) =====

	.target	sm_100

	.elftype	@"ET_EXEC"


//--------------------- .note.nv.tkinfo           --------------------------
	.section	.note.nv.tkinfo,"",@"SHT_NOTE"
	.sectionflags	@"SHF_NOTE_NV_TKINFO"
	.tkinfo
        /*0018*/ 	.word	0x00000002
        /*0030*/ 	.string	""
        /*0030*/ 	.string	"ptxas"
        /*0030*/ 	.string	"Cuda compilation tools, release 13.0, V13.0.88"
        /*0030*/ 	.string	"Build cuda_13.0.r13.0/compiler.36424714_0"
        /*0030*/ 	.string	"-arch sm_100 -m 64 "



//--------------------- .note.nv.cuinfo           --------------------------
	.section	.note.nv.cuinfo,"",@"SHT_NOTE"
	.sectionflags	@"SHF_NOTE_NV_CUINFO"
        /*0018*/ 	.short	0x0002
        /*001a*/ 	.short	0x0064
        /*001c*/ 	.short	0x0082
	.zero		2


//--------------------- .nv.info                  --------------------------
	.section	.nv.info,"",@"SHT_CUDA_INFO"
	.align	4


	//----- nvinfo : EIATTR_REGCOUNT
	.align		4
        /*0000*/ 	.byte	0x04, 0x2f
        /*0002*/ 	.short	(.L_1 - .L_0)
	.align		4
.L_0:
        /*0004*/ 	.word	index@(microbench)
        /*0008*/ 	.word	0x00000010


	//----- nvinfo : EIATTR_FRAME_SIZE
	.align		4
.L_1:
        /*000c*/ 	.byte	0x04, 0x11
        /*000e*/ 	.short	(.L_3 - .L_2)
	.align		4
.L_2:
        /*0010*/ 	.word	index@(microbench)
        /*0014*/ 	.word	0x00000000


	//----- nvinfo : EIATTR_MIN_STACK_SIZE
	.align		4
.L_3:
        /*0018*/ 	.byte	0x04, 0x12
        /*001a*/ 	.short	(.L_5 - .L_4)
	.align		4
.L_4:
        /*001c*/ 	.word	index@(microbench)
        /*0020*/ 	.word	0x00000000
.L_5:


//--------------------- .nv.compat                --------------------------
	.section	.nv.compat,"",@"SHT_CUDA_COMPAT_INFO"
	.align	4
        /*0000*/ 	.byte	0x02, 0x09, 0x00, 0x00, 0x02, 0x02, 0x01, 0x00, 0x02, 0x05, 0x05, 0x00, 0x03, 0x07, 0x01, 0x01
        /*0010*/ 	.byte	0x02, 0x03, 0x00, 0x00, 0x02, 0x06, 0x01, 0x00, 0x04, 0x0b, 0x08, 0x00, 0x09, 0x00, 0x00, 0x00
        /*0020*/ 	.byte	0x00, 0x00, 0x00, 0x00


//--------------------- .nv.info.microbench       --------------------------
	.section	.nv.info.microbench,"",@"SHT_CUDA_INFO"
	.sectionflags	@""
	.align	4


	//----- nvinfo : EIATTR_CUDA_API_VERSION
	.align		4
        /*0000*/ 	.byte	0x04, 0x37
        /*0002*/ 	.short	(.L_7 - .L_6)
.L_6:
        /*0004*/ 	.word	0x00000082


	//----- nvinfo : EIATTR_KPARAM_INFO
	.align		4
.L_7:
        /*0008*/ 	.byte	0x04, 0x17
        /*000a*/ 	.short	(.L_9 - .L_8)
.L_8:
        /*000c*/ 	.word	0x00000000
        /*0010*/ 	.short	0x0002
        /*0012*/ 	.short	0x0010
        /*0014*/ 	.byte	0x00, 0xf5, 0x21, 0x00


	//----- nvinfo : EIATTR_KPARAM_INFO
	.align		4
.L_9:
        /*0018*/ 	.byte	0x04, 0x17
        /*001a*/ 	.short	(.L_11 - .L_10)
.L_10:
        /*001c*/ 	.word	0x00000000
        /*0020*/ 	.short	0x0001
        /*0022*/ 	.short	0x0008
        /*0024*/ 	.byte	0x00, 0xf5, 0x21, 0x00


	//----- nvinfo : EIATTR_KPARAM_INFO
	.align		4
.L_11:
        /*0028*/ 	.byte	0x04, 0x17
        /*002a*/ 	.short	(.L_13 - .L_12)
.L_12:
        /*002c*/ 	.word	0x00000000
        /*0030*/ 	.short	0x0000
        /*0032*/ 	.short	0x0000
        /*0034*/ 	.byte	0x00, 0xf5, 0x21, 0x00


	//----- nvinfo : EIATTR_SPARSE_MMA_MASK
	.align		4
.L_13:
        /*0038*/ 	.byte	0x03, 0x50
        /*003a*/ 	.short	0x0000


	//----- nvinfo : EIATTR_MAXREG_COUNT
	.align		4
        /*003c*/ 	.byte	0x03, 0x1b
        /*003e*/ 	.short	0x00ff


	//----- nvinfo : EIATTR_NUM_BARRIERS
	.align		4
        /*0040*/ 	.byte	0x02, 0x4c
        /*0042*/ 	.byte	0x01
	.zero		1


	//----- nvinfo : EIATTR_MERCURY_ISA_VERSION
	.align		4
        /*0044*/ 	.byte	0x03, 0x5f
        /*0046*/ 	.short	0x0101


	//----- nvinfo : EIATTR_VRC_CTA_INIT_COUNT
	.align		4
        /*0048*/ 	.byte	0x02, 0x4a
	.zero		1
	.zero		1


	//----- nvinfo : EIATTR_EXIT_INSTR_OFFSETS
	.align		4
        /*004c*/ 	.byte	0x04, 0x1c
        /*004e*/ 	.short	(.L_15 - .L_14)


	//   ....[0]....
.L_14:
        /*0050*/ 	.word	0x000001b0


	//----- nvinfo : EIATTR_CBANK_PARAM_SIZE
	.align		4
.L_15:
        /*0054*/ 	.byte	0x03, 0x19
        /*0056*/ 	.short	0x0018


	//----- nvinfo : EIATTR_PARAM_CBANK
	.align		4
        /*0058*/ 	.byte	0x04, 0x0a
        /*005a*/ 	.short	(.L_17 - .L_16)
	.align		4
.L_16:
        /*005c*/ 	.word	index@(.nv.constant0.microbench)
        /*0060*/ 	.short	0x0380
        /*0062*/ 	.short	0x0018


	//----- nvinfo : EIATTR_SW_WAR
	.align		4
.L_17:
        /*0064*/ 	.byte	0x04, 0x36
        /*0066*/ 	.short	(.L_19 - .L_18)
.L_18:
        /*0068*/ 	.word	0x00000008
.L_19:


//--------------------- .nv.callgraph             --------------------------
	.section	.nv.callgraph,"",@"SHT_CUDA_CALLGRAPH"
	.align	4
	.sectionentsize	8
	.align		4
        /*0000*/ 	.word	0x00000000
	.align		4
        /*0004*/ 	.word	0xffffffff
	.align		4
        /*0008*/ 	.word	0x00000000
	.align		4
        /*000c*/ 	.word	0xfffffffe
	.align		4
        /*0010*/ 	.word	0x00000000
	.align		4
        /*0014*/ 	.word	0xfffffffd
	.align		4
        /*0018*/ 	.word	0x00000000
	.align		4
        /*001c*/ 	.word	0xfffffffc


//--------------------- .text.microbench          --------------------------
	.section	.text.microbench,"ax",@progbits
	.align	128
        .global         microbench
        .type           microbench,@function
        .size           microbench,(.L_x_1 - microbench)
        .other          microbench,@"STO_CUDA_ENTRY STV_DEFAULT"
microbench:
.text.microbench:
[----:B------:R-:W-:Y:S01]  /*0000*/  LDC R1, c[0x0][0x37c] ;  /* 0x0000df00ff017b82 */ /* 0x000fe20000000800 */
[----:B------:R-:W0:Y:S01]  /*0010*/  S2R R11, SR_TID.X ;  /* 0x00000000000b7919 */ /* 0x000e220000002100 */
[----:B------:R-:W1:Y:S01]  /*0020*/  LDCU.64 UR6, c[0x0][0x358] ;  /* 0x00006b00ff0677ac */ /* 0x000e620008000a00 */
[----:B------:R-:W2:Y:S01]  /*0030*/  S2R R5, SR_CTAID.X ;  /* 0x0000000000057919 */ /* 0x000ea20000002500 */
[----:B------:R-:W2:Y:S01]  /*0040*/  S2R R0, SR_CTAID.Y ;  /* 0x0000000000007919 */ /* 0x000ea20000002600 */
[----:B------:R-:W-:-:S03]  /*0050*/  CS2R.32 R7, SR_CLOCKLO ;  /* 0x0000000000077805 */ /* 0x000fc60000005000 */
[----:B------:R-:W3:Y:S01]  /*0060*/  LDC.64 R2, c[0x0][0x390] ;  /* 0x0000e400ff027b82 */ /* 0x000ee20000000a00 */
[----:B--2---:R-:W-:-:S04]  /*0070*/  IMAD R5, R0, 0xffff, R5 ;  /* 0x0000ffff00057824 */ /* 0x004fc800078e0205 */
[----:B---3--:R-:W-:-:S06]  /*0080*/  IMAD.WIDE.U32 R2, R5, 0x4, R2 ;  /* 0x0000000405027825 */ /* 0x008fcc00078e0002 */
[----:B-1----:R-:W2:Y:S01]  /*0090*/  LDG.E R2, desc[UR6][R2.64] ;  /* 0x0000000602027981 */ /* 0x002ea2000c1e1900 */
[----:B------:R-:W1:Y:S01]  /*00a0*/  S2UR UR5, SR_CgaCtaId ;  /* 0x00000000000579c3 */ /* 0x000e620000008800 */
[----:B------:R-:W-:Y:S01]  /*00b0*/  UMOV UR4, 0x400 ;  /* 0x0000040000047882 */ /* 0x000fe20000000000 */
[----:B0-----:R-:W-:Y:S01]  /*00c0*/  SHF.L.U32 R5, R11, 0x2, RZ ;  /* 0x000000020b057819 */ /* 0x001fe200000006ff */
[----:B-1----:R-:W-:-:S09]  /*00d0*/  ULEA UR4, UR5, UR4, 0x18 ;  /* 0x0000000405047291 */ /* 0x002fd2000f8ec0ff */
[----:B--2---:R0:W-:Y:S01]  /*00e0*/  STS [R5+UR4], R2 ;  /* 0x0000000205007988 */ /* 0x0041e20008000804 */
[----:B------:R-:W-:Y:S01]  /*00f0*/  BAR.SYNC.DEFER_BLOCKING 0x0 ;  /* 0x0000000000007b1d */ /* 0x000fe20000010000 */
[----:B------:R-:W-:Y:S02]  /*0100*/  CS2R.32 R13, SR_CLOCKLO ;  /* 0x00000000000d7805 */ /* 0x000fe40000005000 */
[----:B------:R-:W-:-:S05]  /*0110*/  LOP3.LUT R6, R5, 0x4, RZ, 0x3c, !PT ;  /* 0x0000000405067812 */ /* 0x000fca00078e3cff */
[----:B0-----:R-:W0:Y:S01]  /*0120*/  LDC.64 R2, c[0x0][0x388] ;  /* 0x0000e200ff027b82 */ /* 0x001e220000000a00 */
[----:B------:R-:W-:Y:S01]  /*0130*/  SHF.R.S32.HI R0, RZ, 0x10, R7 ;  /* 0x00000010ff007819 */ /* 0x000fe20000011407 */
[----:B------:R-:W1:Y:S03]  /*0140*/  LDS R9, [R6+UR4] ;  /* 0x0000000406097984 */ /* 0x000e660008000800 */
[----:B------:R-:W-:-:S03]  /*0150*/  LOP3.LUT R7, R0, 0xffff0000, R13, 0xf8, !PT ;  /* 0xffff000000077812 */ /* 0x000fc600078ef80d */
[----:B------:R-:W2:Y:S01]  /*0160*/  LDC.64 R4, c[0x0][0x380] ;  /* 0x0000e000ff047b82 */ /* 0x000ea20000000a00 */
[----:B0-----:R-:W-:-:S05]  /*0170*/  IMAD.WIDE.U32 R2, R11, 0x4, R2 ;  /* 0x000000040b027825 */ /* 0x001fca00078e0002 */
[----:B------:R-:W-:Y:S01]  /*0180*/  STG.E desc[UR6][R2.64], R7 ;  /* 0x0000000702007986 */ /* 0x000fe2000c101906 */
[----:B--2---:R-:W-:-:S05]  /*0190*/  IMAD.WIDE.U32 R4, R11, 0x4, R4 ;  /* 0x000000040b047825 */ /* 0x004fca00078e0004 */
[----:B-1----:R-:W-:Y:S01]  /*01a0*/  STG.E desc[UR6][R4.64], R9 ;  /* 0x0000000904007986 */ /* 0x002fe2000c101906 */
[----:B------:R-:W-:Y:S05]  /*01b0*/  EXIT ;  /* 0x000000000000794d */ /* 0x000fea0003800000 */
.L_x_0:
[----:B------:R-:W-:-:S00]  /*01c0*/  BRA `(.L_x_0) ;  /* 0xfffffffc00fc7947 */ /* 0x000fc0000383ffff */
[----:B------:R-:W-:-:S00]  /*01d0*/  NOP ;  /* 0x0000000000007918 */ /* 0x000fc00000000000 */
        /* <DEDUP_REMOVED lines=10> */
.L_x_1:


//--------------------- .nv.shared.microbench     --------------------------
	.section	.nv.shared.microbench,"aw",@nobits
	.sectionflags	@""
	.align	4
.nv.shared.microbench:
	.zero		5120


//--------------------- .nv.shared.reserved.0     --------------------------
	.section	.nv.shared.reserved.0,"aw",@nobits
	.weak		__nv_reservedSMEM_offset_0_alias
	.size		__nv_reservedSMEM_offset_0_alias, 0, 64
	.other		__nv_reservedSMEM_offset_0_alias,@"STO_CUDA_RESERVED_SHARED STV_DEFAULT"
__nv_reservedSMEM_offset_0_alias:
	.zero		0
	.zero		64


//--------------------- .nv.constant0.microbench  --------------------------
	.section	.nv.constant0.microbench,"a",@progbits
	.sectionflags	@""
	.align	4
.nv.constant0.microbench:
	.zero		920


//--------------------- SYMBOLS --------------------------

	.type		.nv.reservedSmem.offset0,@object
	.size		.nv.reservedSmem.offset0,0x4
	.type		.nv.reservedSmem.cap,@object
	.size		.nv.reservedSmem.cap,0x4
